//
// Generated by NVIDIA NVVM Compiler
//
// Compiler Build ID: CL-36424714
// Cuda compilation tools, release 13.0, V13.0.88
// Based on NVVM 20.0.0
//

.version 9.0
.target sm_100
.address_size 64

	// .globl	_Z9addKernelPii

.visible .entry _Z9addKernelPii(
	.param .u64 .ptr .align 1 _Z9addKernelPii_param_0,
	.param .u32 _Z9addKernelPii_param_1
)
{
	.reg .b32 	%r<6>;
	.reg .b64 	%rd<8>;

	ld.param.u64 	%rd1, [_Z9addKernelPii_param_0];
	ld.param.u32 	%r1, [_Z9addKernelPii_param_1];
	cvta.to.global.u64 	%rd2, %rd1;
	mov.u32 	%r2, %tid.x;
	mul.wide.u32 	%rd3, %r2, 4;
	add.s64 	%rd4, %rd2, %rd3;
	ld.global.u32 	%r3, [%rd4];
	mul.wide.s32 	%rd5, %r1, 4;
	add.s64 	%rd6, %rd4, %rd5;
	ld.global.u32 	%r4, [%rd6];
	add.s32 	%r5, %r4, %r3;
	add.s64 	%rd7, %rd6, %rd5;
	st.global.u32 	[%rd7], %r5;
	ret;

}


// ===== COMPILED SASS (sm_100) =====

	.target	sm_100

	.elftype	@"ET_EXEC"


//--------------------- .note.nv.tkinfo           --------------------------
	.section	.note.nv.tkinfo,"",@"SHT_NOTE"
	.sectionflags	@"SHF_NOTE_NV_TKINFO"
	.tkinfo
        /*0018*/ 	.word	0x00000002
        /*0030*/ 	.string	""
        /*0030*/ 	.string	"ptxas"
        /*0030*/ 	.string	"Cuda compilation tools, release 13.0, V13.0.88"
        /*0030*/ 	.string	"Build cuda_13.0.r13.0/compiler.36424714_0"
        /*0030*/ 	.string	"-arch sm_100 -m 64 "



//--------------------- .note.nv.cuinfo           --------------------------
	.section	.note.nv.cuinfo,"",@"SHT_NOTE"
	.sectionflags	@"SHF_NOTE_NV_CUINFO"
        /*0018*/ 	.short	0x0002
        /*001a*/ 	.short	0x0064
        /*001c*/ 	.short	0x0082
	.zero		2


//--------------------- .nv.info                  --------------------------
	.section	.nv.info,"",@"SHT_CUDA_INFO"
	.align	4


	//----- nvinfo : EIATTR_REGCOUNT
	.align		4
        /*0000*/ 	.byte	0x04, 0x2f
        /*0002*/ 	.short	(.L_1 - .L_0)
	.align		4
.L_0:
        /*0004*/ 	.word	index@(_Z9addKernelPii)
        /*0008*/ 	.word	0x0000000c


	//----- nvinfo : EIATTR_FRAME_SIZE
	.align		4
.L_1:
        /*000c*/ 	.byte	0x04, 0x11
        /*000e*/ 	.short	(.L_3 - .L_2)
	.align		4
.L_2:
        /*0010*/ 	.word	index@(_Z9addKernelPii)
        /*0014*/ 	.word	0x00000000


	//----- nvinfo : EIATTR_MIN_STACK_SIZE
	.align		4
.L_3:
        /*0018*/ 	.byte	0x04, 0x12
        /*001a*/ 	.short	(.L_5 - .L_4)
	.align		4
.L_4:
        /*001c*/ 	.word	index@(_Z9addKernelPii)
        /*0020*/ 	.word	0x00000000
.L_5:


//--------------------- .nv.compat                --------------------------
	.section	.nv.compat,"",@"SHT_CUDA_COMPAT_INFO"
	.align	4
        /*0000*/ 	.byte	0x02, 0x09, 0x00, 0x00, 0x02, 0x02, 0x01, 0x00, 0x02, 0x05, 0x05, 0x00, 0x03, 0x07, 0x01, 0x01
        /*0010*/ 	.byte	0x02, 0x03, 0x00, 0x00, 0x02, 0x06, 0x01, 0x00, 0x04, 0x0b, 0x08, 0x00, 0x09, 0x00, 0x00, 0x00
        /*0020*/ 	.byte	0x00, 0x00, 0x00, 0x00


//--------------------- .nv.info._Z9addKernelPii  --------------------------
	.section	.nv.info._Z9addKernelPii,"",@"SHT_CUDA_INFO"
	.sectionflags	@""
	.align	4


	//----- nvinfo : EIATTR_CUDA_API_VERSION
	.align		4
        /*0000*/ 	.byte	0x04, 0x37
        /*0002*/ 	.short	(.L_7 - .L_6)
.L_6:
        /*0004*/ 	.word	0x00000082


	//----- nvinfo : EIATTR_KPARAM_INFO
	.align		4
.L_7:
        /*0008*/ 	.byte	0x04, 0x17
        /*000a*/ 	.short	(.L_9 - .L_8)
.L_8:
        /*000c*/ 	.word	0x00000000
        /*0010*/ 	.short	0x0001
        /*0012*/ 	.short	0x0008
        /*0014*/ 	.byte	0x00, 0xf0, 0x11, 0x00


	//----- nvinfo : EIATTR_KPARAM_INFO
	.align		4
.L_9:
        /*0018*/ 	.byte	0x04, 0x17
        /*001a*/ 	.short	(.L_11 - .L_10)
.L_10:
        /*001c*/ 	.word	0x00000000
        /*0020*/ 	.short	0x0000
        /*0022*/ 	.short	0x0000
        /*0024*/ 	.byte	0x00, 0xf5, 0x21, 0x00


	//----- nvinfo : EIATTR_SPARSE_MMA_MASK
	.align		4
.L_11:
        /*0028*/ 	.byte	0x03, 0x50
        /*002a*/ 	.short	0x0000


	//----- nvinfo : EIATTR_MAXREG_COUNT
	.align		4
        /*002c*/ 	.byte	0x03, 0x1b
        /*002e*/ 	.short	0x00ff


	//----- nvinfo : EIATTR_MERCURY_ISA_VERSION
	.align		4
        /*0030*/ 	.byte	0x03, 0x5f
        /*0032*/ 	.short	0x0101


	//----- nvinfo : EIATTR_VRC_CTA_INIT_COUNT
	.align		4
        /*0034*/ 	.byte	0x02, 0x4a
	.zero		1
	.zero		1


	//----- nvinfo : EIATTR_EXIT_INSTR_OFFSETS
	.align		4
        /*0038*/ 	.byte	0x04, 0x1c
        /*003a*/ 	.short	(.L_13 - .L_12)


	//   ....[0]....
.L_12:
        /*003c*/ 	.word	0x000000c0


	//----- nvinfo : EIATTR_CBANK_PARAM_SIZE
	.align		4
.L_13:
        /*0040*/ 	.byte	0x03, 0x19
        /*0042*/ 	.short	0x000c


	//----- nvinfo : EIATTR_PARAM_CBANK
	.align		4
        /*0044*/ 	.byte	0x04, 0x0a
        /*0046*/ 	.short	(.L_15 - .L_14)
	.align		4
.L_14:
        /*0048*/ 	.word	index@(.nv.constant0._Z9addKernelPii)
        /*004c*/ 	.short	0x0380
        /*004e*/ 	.short	0x000c


	//----- nvinfo : EIATTR_SW_WAR
	.align		4
.L_15:
        /*0050*/ 	.byte	0x04, 0x36
        /*0052*/ 	.short	(.L_17 - .L_16)
.L_16:
        /*0054*/ 	.word	0x00000008
.L_17:


//--------------------- .nv.callgraph             --------------------------
	.section	.nv.callgraph,"",@"SHT_CUDA_CALLGRAPH"
	.align	4
	.sectionentsize	8
	.align		4
        /*0000*/ 	.word	0x00000000
	.align		4
        /*0004*/ 	.word	0xffffffff
	.align		4
        /*0008*/ 	.word	0x00000000
	.align		4
        /*000c*/ 	.word	0xfffffffe
	.align		4
        /*0010*/ 	.word	0x00000000
	.align		4
        /*0014*/ 	.word	0xfffffffd
	.align		4
        /*0018*/ 	.word	0x00000000
	.align		4
        /*001c*/ 	.word	0xfffffffc


//--------------------- .text._Z9addKernelPii     --------------------------
	.section	.text._Z9addKernelPii,"ax",@progbits
	.align	128
        .global         _Z9addKernelPii
        .type           _Z9addKernelPii,@function
        .size           _Z9addKernelPii,(.L_x_1 - _Z9addKernelPii)
        .other          _Z9addKernelPii,@"STO_CUDA_ENTRY STV_DEFAULT"
_Z9addKernelPii:
.text._Z9addKernelPii:
[----:B------:R-:W-:Y:S01]  /*0000*/  LDC R1, c[0x0][0x37c] ;  /* 0x0000df00ff017b82 */ /* 0x000fe20000000800 */
[----:B------:R-:W0:Y:S07]  /*0010*/  S2R R5, SR_TID.X ;  /* 0x0000000000057919 */ /* 0x000e2e0000002100 */
[----:B------:R-:W0:Y:S01]  /*0020*/  LDC.64 R2, c[0x0][0x380] ;  /* 0x0000e000ff027b82 */ /* 0x000e220000000a00 */
[----:B------:R-:W1:Y:S07]  /*0030*/  LDCU.64 UR4, c[0x0][0x358] ;  /* 0x00006b00ff0477ac */ /* 0x000e6e0008000a00 */
[----:B------:R-:W2:Y:S01]  /*0040*/  LDC R7, c[0x0][0x388] ;  /* 0x0000e200ff077b82 */ /* 0x000ea20000000800 */
[----:B0-----:R-:W-:-:S04]  /*0050*/  IMAD.WIDE.U32 R2, R5, 0x4, R2 ;  /* 0x0000000405027825 */ /* 0x001fc800078e0002 */
[C---:B--2---:R-:W-:Y:S02]  /*0060*/  IMAD.WIDE R4, R7.reuse, 0x4, R2 ;  /* 0x0000000407047825 */ /* 0x044fe400078e0202 */
[----:B-1----:R-:W2:Y:S04]  /*0070*/  LDG.E R2, desc[UR4][R2.64] ;  /* 0x0000000402027981 */ /* 0x002ea8000c1e1900 */
[----:B------:R-:W2:Y:S01]  /*0080*/  LDG.E R9, desc[UR4][R4.64] ;  /* 0x0000000404097981 */ /* 0x000ea2000c1e1900 */
[----:B------:R-:W-:Y:S01]  /*0090*/  IMAD.WIDE R6, R7, 0x4, R4 ;  /* 0x0000000407067825 */ /* 0x000fe200078e0204 */
[----:B--2---:R-:W-:-:S05]  /*00a0*/  IADD3 R9, PT, PT, R2, R9, RZ ;  /* 0x0000000902097210 */ /* 0x004fca0007ffe0ff */
[----:B------:R-:W-:Y:S01]  /*00b0*/  STG.E desc[UR4][R6.64], R9 ;  /* 0x0000000906007986 */ /* 0x000fe2000c101904 */
[----:B------:R-:W-:Y:S05]  /*00c0*/  EXIT ;  /* 0x000000000000794d */ /* 0x000fea0003800000 */
.L_x_0:
[----:B------:R-:W-:-:S00]  /*00d0*/  BRA `(.L_x_0) ;  /* 0xfffffffc00fc7947 */ /* 0x000fc0000383ffff */
[----:B------:R-:W-:-:S00]  /*00e0*/  NOP ;  /* 0x0000000000007918 */ /* 0x000fc00000000000 */
        /* <DEDUP_REMOVED lines=9> */
.L_x_1:


//--------------------- .nv.shared.reserved.0     --------------------------
	.section	.nv.shared.reserved.0,"aw",@nobits
	.weak		__nv_reservedSMEM_offset_0_alias
	.size		__nv_reservedSMEM_offset_0_alias, 0, 64
	.other		__nv_reservedSMEM_offset_0_alias,@"STO_CUDA_RESERVED_SHARED STV_DEFAULT"
__nv_reservedSMEM_offset_0_alias:
	.zero		0
	.zero		64


//--------------------- .nv.constant0._Z9addKernelPii --------------------------
	.section	.nv.constant0._Z9addKernelPii,"a",@progbits
	.sectionflags	@""
	.align	4
.nv.constant0._Z9addKernelPii:
	.zero		908


//--------------------- SYMBOLS --------------------------

	.type		.nv.reservedSmem.offset0,@object
	.size		.nv.reservedSmem.offset0,0x4
